//
// Generated by NVIDIA NVVM Compiler
//
// Compiler Build ID: CL-36424714
// Cuda compilation tools, release 13.0, V13.0.88
// Based on NVVM 20.0.0
//

.version 9.0
.target sm_100
.address_size 64

	// .globl	_Z7kernel2iPiS_

.visible .entry _Z7kernel2iPiS_(
	.param .u32 _Z7kernel2iPiS__param_0,
	.param .u64 .ptr .align 1 _Z7kernel2iPiS__param_1,
	.param .u64 .ptr .align 1 _Z7kernel2iPiS__param_2
)
{
	.reg .pred 	%p<8>;
	.reg .b32 	%r<40>;
	.reg .b64 	%rd<17>;

	ld.param.u32 	%r16, [_Z7kernel2iPiS__param_0];
	ld.param.u64 	%rd6, [_Z7kernel2iPiS__param_1];
	ld.param.u64 	%rd7, [_Z7kernel2iPiS__param_2];
	cvta.to.global.u64 	%rd1, %rd7;
	cvta.to.global.u64 	%rd2, %rd6;
	mov.u32 	%r17, %ntid.x;
	mov.u32 	%r18, %ctaid.x;
	mov.u32 	%r19, %tid.x;
	mad.lo.s32 	%r1, %r17, %r18, %r19;
	setp.ge.s32 	%p1, %r1, %r16;
	@%p1 bra 	$L__BB0_16;
	setp.lt.s32 	%p2, %r1, 3;
	mul.wide.u32 	%rd8, %r1, 4;
	add.s64 	%rd3, %rd1, %rd8;
	mul.wide.s32 	%rd9, %r1, 4;
	add.s64 	%rd4, %rd1, %rd9;
	@%p2 bra 	$L__BB0_3;
	add.s32 	%r20, %r1, -3;
	mul.wide.u32 	%rd10, %r20, 4;
	add.s64 	%rd11, %rd2, %rd10;
	ld.global.u32 	%r21, [%rd11];
	ld.global.u32 	%r22, [%rd3];
	add.s32 	%r35, %r22, %r21;
	st.global.u32 	[%rd3], %r35;
	bra.uni 	$L__BB0_5;
$L__BB0_3:
	setp.ne.s32 	%p3, %r1, 2;
	@%p3 bra 	$L__BB0_6;
	ld.global.u32 	%r35, [%rd1+8];
$L__BB0_5:
	add.s32 	%r23, %r1, -2;
	mul.wide.u32 	%rd12, %r23, 4;
	add.s64 	%rd13, %rd2, %rd12;
	ld.global.u32 	%r24, [%rd13];
	add.s32 	%r36, %r35, %r24;
	st.global.u32 	[%rd3], %r36;
	bra.uni 	$L__BB0_9;
$L__BB0_6:
	setp.gt.s32 	%p4, %r1, 0;
	@%p4 bra 	$L__BB0_8;
	ld.global.u32 	%r37, [%rd4];
	bra.uni 	$L__BB0_10;
$L__BB0_8:
	ld.global.u32 	%r36, [%rd3];
$L__BB0_9:
	add.s32 	%r25, %r1, -1;
	mul.wide.u32 	%rd14, %r25, 4;
	add.s64 	%rd15, %rd2, %rd14;
	ld.global.u32 	%r26, [%rd15];
	add.s32 	%r37, %r36, %r26;
	st.global.u32 	[%rd3], %r37;
$L__BB0_10:
	add.s64 	%rd5, %rd2, %rd9;
	ld.global.u32 	%r27, [%rd5];
	add.s32 	%r39, %r37, %r27;
	st.global.u32 	[%rd4], %r39;
	add.s32 	%r28, %r16, -3;
	setp.ge.s32 	%p5, %r1, %r28;
	@%p5 bra 	$L__BB0_12;
	ld.global.u32 	%r29, [%rd5+12];
	add.s32 	%r39, %r39, %r29;
	st.global.u32 	[%rd4], %r39;
$L__BB0_12:
	add.s32 	%r30, %r16, -2;
	setp.ge.s32 	%p6, %r1, %r30;
	@%p6 bra 	$L__BB0_14;
	ld.global.u32 	%r31, [%rd5+8];
	add.s32 	%r39, %r39, %r31;
	st.global.u32 	[%rd4], %r39;
$L__BB0_14:
	add.s32 	%r32, %r16, -1;
	setp.ge.s32 	%p7, %r1, %r32;
	@%p7 bra 	$L__BB0_16;
	ld.global.u32 	%r33, [%rd5+4];
	add.s32 	%r34, %r39, %r33;
	st.global.u32 	[%rd4], %r34;
$L__BB0_16:
	ret;

}


// ===== COMPILED SASS (sm_100) =====

	.target	sm_100

	.elftype	@"ET_EXEC"


//--------------------- .note.nv.tkinfo           --------------------------
	.section	.note.nv.tkinfo,"",@"SHT_NOTE"
	.sectionflags	@"SHF_NOTE_NV_TKINFO"
	.tkinfo
        /*0018*/ 	.word	0x00000002
        /*0030*/ 	.string	""
        /*0030*/ 	.string	"ptxas"
        /*0030*/ 	.string	"Cuda compilation tools, release 13.0, V13.0.88"
        /*0030*/ 	.string	"Build cuda_13.0.r13.0/compiler.36424714_0"
        /*0030*/ 	.string	"-arch sm_100 -m 64 "



//--------------------- .note.nv.cuinfo           --------------------------
	.section	.note.nv.cuinfo,"",@"SHT_NOTE"
	.sectionflags	@"SHF_NOTE_NV_CUINFO"
        /*0018*/ 	.short	0x0002
        /*001a*/ 	.short	0x0064
        /*001c*/ 	.short	0x0082
	.zero		2


//--------------------- .nv.info                  --------------------------
	.section	.nv.info,"",@"SHT_CUDA_INFO"
	.align	4


	//----- nvinfo : EIATTR_REGCOUNT
	.align		4
        /*0000*/ 	.byte	0x04, 0x2f
        /*0002*/ 	.short	(.L_1 - .L_0)
	.align		4
.L_0:
        /*0004*/ 	.word	index@(_Z7kernel2iPiS_)
        /*0008*/ 	.word	0x0000000e


	//----- nvinfo : EIATTR_FRAME_SIZE
	.align		4
.L_1:
        /*000c*/ 	.byte	0x04, 0x11
        /*000e*/ 	.short	(.L_3 - .L_2)
	.align		4
.L_2:
        /*0010*/ 	.word	index@(_Z7kernel2iPiS_)
        /*0014*/ 	.word	0x00000000


	//----- nvinfo : EIATTR_MIN_STACK_SIZE
	.align		4
.L_3:
        /*0018*/ 	.byte	0x04, 0x12
        /*001a*/ 	.short	(.L_5 - .L_4)
	.align		4
.L_4:
        /*001c*/ 	.word	index@(_Z7kernel2iPiS_)
        /*0020*/ 	.word	0x00000000
.L_5:


//--------------------- .nv.compat                --------------------------
	.section	.nv.compat,"",@"SHT_CUDA_COMPAT_INFO"
	.align	4
        /*0000*/ 	.byte	0x02, 0x09, 0x00, 0x00, 0x02, 0x02, 0x01, 0x00, 0x02, 0x05, 0x05, 0x00, 0x03, 0x07, 0x01, 0x01
        /*0010*/ 	.byte	0x02, 0x03, 0x00, 0x00, 0x02, 0x06, 0x01, 0x00, 0x04, 0x0b, 0x08, 0x00, 0x09, 0x00, 0x00, 0x00
        /*0020*/ 	.byte	0x00, 0x00, 0x00, 0x00


//--------------------- .nv.info._Z7kernel2iPiS_  --------------------------
	.section	.nv.info._Z7kernel2iPiS_,"",@"SHT_CUDA_INFO"
	.sectionflags	@""
	.align	4


	//----- nvinfo : EIATTR_CUDA_API_VERSION
	.align		4
        /*0000*/ 	.byte	0x04, 0x37
        /*0002*/ 	.short	(.L_7 - .L_6)
.L_6:
        /*0004*/ 	.word	0x00000082


	//----- nvinfo : EIATTR_KPARAM_INFO
	.align		4
.L_7:
        /*0008*/ 	.byte	0x04, 0x17
        /*000a*/ 	.short	(.L_9 - .L_8)
.L_8:
        /*000c*/ 	.word	0x00000000
        /*0010*/ 	.short	0x0002
        /*0012*/ 	.short	0x0010
        /*0014*/ 	.byte	0x00, 0xf5, 0x21, 0x00


	//----- nvinfo : EIATTR_KPARAM_INFO
	.align		4
.L_9:
        /*0018*/ 	.byte	0x04, 0x17
        /*001a*/ 	.short	(.L_11 - .L_10)
.L_10:
        /*001c*/ 	.word	0x00000000
        /*0020*/ 	.short	0x0001
        /*0022*/ 	.short	0x0008
        /*0024*/ 	.byte	0x00, 0xf5, 0x21, 0x00


	//----- nvinfo : EIATTR_KPARAM_INFO
	.align		4
.L_11:
        /*0028*/ 	.byte	0x04, 0x17
        /*002a*/ 	.short	(.L_13 - .L_12)
.L_12:
        /*002c*/ 	.word	0x00000000
        /*0030*/ 	.short	0x0000
        /*0032*/ 	.short	0x0000
        /*0034*/ 	.byte	0x00, 0xf0, 0x11, 0x00


	//----- nvinfo : EIATTR_SPARSE_MMA_MASK
	.align		4
.L_13:
        /*0038*/ 	.byte	0x03, 0x50
        /*003a*/ 	.short	0x0000


	//----- nvinfo : EIATTR_MAXREG_COUNT
	.align		4
        /*003c*/ 	.byte	0x03, 0x1b
        /*003e*/ 	.short	0x00ff


	//----- nvinfo : EIATTR_MERCURY_ISA_VERSION
	.align		4
        /*0040*/ 	.byte	0x03, 0x5f
        /*0042*/ 	.short	0x0101


	//----- nvinfo : EIATTR_VRC_CTA_INIT_COUNT
	.align		4
        /*0044*/ 	.byte	0x02, 0x4a
	.zero		1
	.zero		1


	//----- nvinfo : EIATTR_EXIT_INSTR_OFFSETS
	.align		4
        /*0048*/ 	.byte	0x04, 0x1c
        /*004a*/ 	.short	(.L_15 - .L_14)


	//   ....[0]....
.L_14:
        /*004c*/ 	.word	0x00000070


	//   ....[1]....
        /*0050*/ 	.word	0x00000490


	//   ....[2]....
        /*0054*/ 	.word	0x000004d0


	//----- nvinfo : EIATTR_CRS_STACK_SIZE
	.align		4
.L_15:
        /*0058*/ 	.byte	0x04, 0x1e
        /*005a*/ 	.short	(.L_17 - .L_16)
.L_16:
        /*005c*/ 	.word	0x00000000


	//----- nvinfo : EIATTR_CBANK_PARAM_SIZE
	.align		4
.L_17:
        /*0060*/ 	.byte	0x03, 0x19
        /*0062*/ 	.short	0x0018


	//----- nvinfo : EIATTR_PARAM_CBANK
	.align		4
        /*0064*/ 	.byte	0x04, 0x0a
        /*0066*/ 	.short	(.L_19 - .L_18)
	.align		4
.L_18:
        /*0068*/ 	.word	index@(.nv.constant0._Z7kernel2iPiS_)
        /*006c*/ 	.short	0x0380
        /*006e*/ 	.short	0x0018


	//----- nvinfo : EIATTR_SW_WAR
	.align		4
.L_19:
        /*0070*/ 	.byte	0x04, 0x36
        /*0072*/ 	.short	(.L_21 - .L_20)
.L_20:
        /*0074*/ 	.word	0x00000008
.L_21:


//--------------------- .nv.callgraph             --------------------------
	.section	.nv.callgraph,"",@"SHT_CUDA_CALLGRAPH"
	.align	4
	.sectionentsize	8
	.align		4
        /*0000*/ 	.word	0x00000000
	.align		4
        /*0004*/ 	.word	0xffffffff
	.align		4
        /*0008*/ 	.word	0x00000000
	.align		4
        /*000c*/ 	.word	0xfffffffe
	.align		4
        /*0010*/ 	.word	0x00000000
	.align		4
        /*0014*/ 	.word	0xfffffffd
	.align		4
        /*0018*/ 	.word	0x00000000
	.align		4
        /*001c*/ 	.word	0xfffffffc


//--------------------- .text._Z7kernel2iPiS_     --------------------------
	.section	.text._Z7kernel2iPiS_,"ax",@progbits
	.align	128
        .global         _Z7kernel2iPiS_
        .type           _Z7kernel2iPiS_,@function
        .size           _Z7kernel2iPiS_,(.L_x_13 - _Z7kernel2iPiS_)
        .other          _Z7kernel2iPiS_,@"STO_CUDA_ENTRY STV_DEFAULT"
_Z7kernel2iPiS_:
.text._Z7kernel2iPiS_:
[----:B------:R-:W-:Y:S01]  /*0000*/  LDC R1, c[0x0][0x37c] ;  /* 0x0000df00ff017b82 */ /* 0x000fe20000000800 */
[----:B------:R-:W0:Y:S01]  /*0010*/  S2R R0, SR_CTAID.X ;  /* 0x0000000000007919 */ /* 0x000e220000002500 */
[----:B------:R-:W0:Y:S01]  /*0020*/  LDCU UR4, c[0x0][0x360] ;  /* 0x00006c00ff0477ac */ /* 0x000e220008000800 */
[----:B------:R-:W0:Y:S01]  /*0030*/  S2R R3, SR_TID.X ;  /* 0x0000000000037919 */ /* 0x000e220000002100 */
[----:B------:R-:W1:Y:S01]  /*0040*/  LDCU UR5, c[0x0][0x380] ;  /* 0x00007000ff0577ac */ /* 0x000e620008000800 */
[----:B0-----:R-:W-:-:S05]  /*0050*/  IMAD R0, R0, UR4, R3 ;  /* 0x0000000400007c24 */ /* 0x001fca000f8e0203 */
[----:B-1----:R-:W-:-:S13]  /*0060*/  ISETP.GE.AND P0, PT, R0, UR5, PT ;  /* 0x0000000500007c0c */ /* 0x002fda000bf06270 */
[----:B------:R-:W-:Y:S05]  /*0070*/  @P0 EXIT ;  /* 0x000000000000094d */ /* 0x000fea0003800000 */
[----:B------:R-:W0:Y:S01]  /*0080*/  LDC.64 R2, c[0x0][0x390] ;  /* 0x0000e400ff027b82 */ /* 0x000e220000000a00 */
[C---:B------:R-:W-:Y:S01]  /*0090*/  ISETP.GE.AND P0, PT, R0.reuse, 0x3, PT ;  /* 0x000000030000780c */ /* 0x040fe20003f06270 */
[----:B------:R-:W-:Y:S01]  /*00a0*/  BSSY.RECONVERGENT B1, `(.L_x_0) ;  /* 0x0000026000017945 */ /* 0x000fe20003800200 */
[----:B------:R-:W1:Y:S03]  /*00b0*/  LDCU.64 UR6, c[0x0][0x358] ;  /* 0x00006b00ff0677ac */ /* 0x000e660008000a00 */
[----:B------:R-:W-:Y:S01]  /*00c0*/  BSSY.RELIABLE B0, `(.L_x_1) ;  /* 0x000001d000007945 */ /* 0x000fe20003800100 */
[----:B0-----:R-:W-:-:S04]  /*00d0*/  IMAD.WIDE.U32 R4, R0, 0x4, R2 ;  /* 0x0000000400047825 */ /* 0x001fc800078e0002 */
[----:B------:R-:W-:-:S03]  /*00e0*/  IMAD.WIDE R2, R0, 0x4, R2 ;  /* 0x0000000400027825 */ /* 0x000fc600078e0202 */
[----:B-1----:R-:W-:Y:S05]  /*00f0*/  @!P0 BRA `(.L_x_2) ;  /* 0x0000000000208947 */ /* 0x002fea0003800000 */
[----:B------:R-:W0:Y:S01]  /*0100*/  LDC.64 R6, c[0x0][0x388] ;  /* 0x0000e200ff067b82 */ /* 0x000e220000000a00 */
[----:B------:R-:W-:-:S04]  /*0110*/  VIADD R9, R0, 0xfffffffd ;  /* 0xfffffffd00097836 */ /* 0x000fc80000000000 */
[----:B0-----:R-:W-:Y:S02]  /*0120*/  IMAD.WIDE.U32 R6, R9, 0x4, R6 ;  /* 0x0000000409067825 */ /* 0x001fe400078e0006 */
[----:B------:R-:W2:Y:S04]  /*0130*/  LDG.E R9, desc[UR6][R4.64] ;  /* 0x0000000604097981 */ /* 0x000ea8000c1e1900 */
[----:B------:R-:W2:Y:S02]  /*0140*/  LDG.E R6, desc[UR6][R6.64] ;  /* 0x0000000606067981 */ /* 0x000ea4000c1e1900 */
[----:B--2---:R-:W-:-:S05]  /*0150*/  IMAD.IADD R9, R6, 0x1, R9 ;  /* 0x0000000106097824 */ /* 0x004fca00078e0209 */
[----:B------:R0:W-:Y:S01]  /*0160*/  STG.E desc[UR6][R4.64], R9 ;  /* 0x0000000904007986 */ /* 0x0001e2000c101906 */
[----:B------:R-:W-:Y:S05]  /*0170*/  BRA `(.L_x_3) ;  /* 0x0000000000107947 */ /* 0x000fea0003800000 */
.L_x_2:
[----:B------:R-:W-:-:S13]  /*0180*/  ISETP.NE.AND P0, PT, R0, 0x2, PT ;  /* 0x000000020000780c */ /* 0x000fda0003f05270 */
[----:B------:R-:W-:Y:S05]  /*0190*/  @P0 BRA `(.L_x_4) ;  /* 0x0000000000240947 */ /* 0x000fea0003800000 */
[----:B------:R-:W0:Y:S02]  /*01a0*/  LDC.64 R6, c[0x0][0x390] ;  /* 0x0000e400ff067b82 */ /* 0x000e240000000a00 */
[----:B0-----:R1:W5:Y:S02]  /*01b0*/  LDG.E R9, desc[UR6][R6.64+0x8] ;  /* 0x0000080606097981 */ /* 0x001364000c1e1900 */
.L_x_3:
[----:B-1----:R-:W1:Y:S01]  /*01c0*/  LDC.64 R6, c[0x0][0x388] ;  /* 0x0000e200ff067b82 */ /* 0x002e620000000a00 */
[----:B------:R-:W-:-:S05]  /*01d0*/  IADD3 R11, PT, PT, R0, -0x2, RZ ;  /* 0xfffffffe000b7810 */ /* 0x000fca0007ffe0ff */
[----:B-1----:R-:W-:-:S06]  /*01e0*/  IMAD.WIDE.U32 R6, R11, 0x4, R6 ;  /* 0x000000040b067825 */ /* 0x002fcc00078e0006 */
[----:B------:R-:W0:Y:S02]  /*01f0*/  LDG.E R6, desc[UR6][R6.64] ;  /* 0x0000000606067981 */ /* 0x000e24000c1e1900 */
[----:B0----5:R-:W-:-:S05]  /*0200*/  IMAD.IADD R9, R6, 0x1, R9 ;  /* 0x0000000106097824 */ /* 0x021fca00078e0209 */
[----:B------:R1:W-:Y:S01]  /*0210*/  STG.E desc[UR6][R4.64], R9 ;  /* 0x0000000904007986 */ /* 0x0003e2000c101906 */
[----:B------:R-:W-:Y:S05]  /*0220*/  BRA `(.L_x_5) ;  /* 0x0000000000187947 */ /* 0x000fea0003800000 */
.L_x_4:
[----:B------:R-:W-:-:S13]  /*0230*/  ISETP.GT.AND P0, PT, R0, RZ, PT ;  /* 0x000000ff0000720c */ /* 0x000fda0003f04270 */
[----:B------:R-:W-:Y:S05]  /*0240*/  @!P0 BREAK.RELIABLE B0 ;  /* 0x0000000000008942 */ /* 0x000fea0003800100 */
[----:B------:R-:W-:Y:S05]  /*0250*/  @P0 BRA `(.L_x_6) ;  /* 0x0000000000080947 */ /* 0x000fea0003800000 */
[----:B------:R0:W5:Y:S01]  /*0260*/  LDG.E R9, desc[UR6][R2.64] ;  /* 0x0000000602097981 */ /* 0x000162000c1e1900 */
[----:B------:R-:W-:Y:S05]  /*0270*/  BRA `(.L_x_7) ;  /* 0x0000000000207947 */ /* 0x000fea0003800000 */
.L_x_6:
[----:B------:R0:W5:Y:S02]  /*0280*/  LDG.E R9, desc[UR6][R4.64] ;  /* 0x0000000604097981 */ /* 0x000164000c1e1900 */
.L_x_5:
[----:B------:R-:W-:Y:S05]  /*0290*/  BSYNC.RELIABLE B0 ;  /* 0x0000000000007941 */ /* 0x000fea0003800100 */
.L_x_1:
[----:B------:R-:W2:Y:S01]  /*02a0*/  LDC.64 R6, c[0x0][0x388] ;  /* 0x0000e200ff067b82 */ /* 0x000ea20000000a00 */
[----:B------:R-:W-:-:S05]  /*02b0*/  IADD3 R11, PT, PT, R0, -0x1, RZ ;  /* 0xffffffff000b7810 */ /* 0x000fca0007ffe0ff */
[----:B--2---:R-:W-:-:S06]  /*02c0*/  IMAD.WIDE.U32 R6, R11, 0x4, R6 ;  /* 0x000000040b067825 */ /* 0x004fcc00078e0006 */
[----:B------:R-:W1:Y:S02]  /*02d0*/  LDG.E R6, desc[UR6][R6.64] ;  /* 0x0000000606067981 */ /* 0x000e64000c1e1900 */
[----:B-1---5:R-:W-:-:S05]  /*02e0*/  IMAD.IADD R9, R6, 0x1, R9 ;  /* 0x0000000106097824 */ /* 0x022fca00078e0209 */
[----:B------:R1:W-:Y:S02]  /*02f0*/  STG.E desc[UR6][R4.64], R9 ;  /* 0x0000000904007986 */ /* 0x0003e4000c101906 */
.L_x_7:
[----:B------:R-:W-:Y:S05]  /*0300*/  BSYNC.RECONVERGENT B1 ;  /* 0x0000000000017941 */ /* 0x000fea0003800200 */
.L_x_0:
[----:B------:R-:W-:Y:S05]  /*0310*/  WARPSYNC.ALL ;  /* 0x0000000000007948 */ /* 0x000fea0003800000 */
[----:B01----:R-:W0:Y:S02]  /*0320*/  LDC.64 R4, c[0x0][0x388] ;  /* 0x0000e200ff047b82 */ /* 0x003e240000000a00 */
[----:B0-----:R-:W-:-:S05]  /*0330*/  IMAD.WIDE R4, R0, 0x4, R4 ;  /* 0x0000000400047825 */ /* 0x001fca00078e0204 */
[----:B------:R-:W2:Y:S01]  /*0340*/  LDG.E R6, desc[UR6][R4.64] ;  /* 0x0000000604067981 */ /* 0x000ea2000c1e1900 */
[----:B------:R-:W-:Y:S01]  /*0350*/  UIADD3 UR4, UPT, UPT, UR5, -0x3, URZ ;  /* 0xfffffffd05047890 */ /* 0x000fe2000fffe0ff */
[----:B------:R-:W-:Y:S05]  /*0360*/  BSSY.RECONVERGENT B1, `(.L_x_8) ;  /* 0x0000008000017945 */ /* 0x000fea0003800200 */
[----:B------:R-:W-:Y:S02]  /*0370*/  ISETP.GE.AND P0, PT, R0, UR4, PT ;  /* 0x0000000400007c0c */ /* 0x000fe4000bf06270 */
[----:B--2--5:R-:W-:-:S05]  /*0380*/  IADD3 R9, PT, PT, R6, R9, RZ ;  /* 0x0000000906097210 */ /* 0x024fca0007ffe0ff */
[----:B------:R0:W-:Y:S06]  /*0390*/  STG.E desc[UR6][R2.64], R9 ;  /* 0x0000000902007986 */ /* 0x0001ec000c101906 */
[----:B------:R-:W-:Y:S05]  /*03a0*/  @P0 BRA `(.L_x_9) ;  /* 0x00000000000c0947 */ /* 0x000fea0003800000 */
[----:B------:R-:W0:Y:S02]  /*03b0*/  LDG.E R6, desc[UR6][R4.64+0xc] ;  /* 0x00000c0604067981 */ /* 0x000e24000c1e1900 */
[----:B0-----:R-:W-:-:S05]  /*03c0*/  IMAD.IADD R9, R9, 0x1, R6 ;  /* 0x0000000109097824 */ /* 0x001fca00078e0206 */
[----:B------:R1:W-:Y:S02]  /*03d0*/  STG.E desc[UR6][R2.64], R9 ;  /* 0x0000000902007986 */ /* 0x0003e4000c101906 */
.L_x_9:
[----:B------:R-:W-:Y:S05]  /*03e0*/  BSYNC.RECONVERGENT B1 ;  /* 0x0000000000017941 */ /* 0x000fea0003800200 */
.L_x_8:
[----:B------:R-:W-:Y:S01]  /*03f0*/  UIADD3 UR4, UPT, UPT, UR5, -0x2, URZ ;  /* 0xfffffffe05047890 */ /* 0x000fe2000fffe0ff */
[----:B------:R-:W-:Y:S05]  /*0400*/  BSSY.RECONVERGENT B1, `(.L_x_10) ;  /* 0x0000006000017945 */ /* 0x000fea0003800200 */
[----:B------:R-:W-:-:S13]  /*0410*/  ISETP.GE.AND P0, PT, R0, UR4, PT ;  /* 0x0000000400007c0c */ /* 0x000fda000bf06270 */
[----:B------:R-:W-:Y:S05]  /*0420*/  @P0 BRA `(.L_x_11) ;  /* 0x00000000000c0947 */ /* 0x000fea0003800000 */
[----:B------:R-:W0:Y:S02]  /*0430*/  LDG.E R6, desc[UR6][R4.64+0x8] ;  /* 0x0000080604067981 */ /* 0x000e24000c1e1900 */
[----:B01----:R-:W-:-:S05]  /*0440*/  IADD3 R9, PT, PT, R9, R6, RZ ;  /* 0x0000000609097210 */ /* 0x003fca0007ffe0ff */
[----:B------:R2:W-:Y:S02]  /*0450*/  STG.E desc[UR6][R2.64], R9 ;  /* 0x0000000902007986 */ /* 0x0005e4000c101906 */
.L_x_11:
[----:B------:R-:W-:Y:S05]  /*0460*/  BSYNC.RECONVERGENT B1 ;  /* 0x0000000000017941 */ /* 0x000fea0003800200 */
.L_x_10:
[----:B------:R-:W-:-:S06]  /*0470*/  UIADD3 UR4, UPT, UPT, UR5, -0x1, URZ ;  /* 0xffffffff05047890 */ /* 0x000fcc000fffe0ff */
[----:B------:R-:W-:-:S13]  /*0480*/  ISETP.GE.AND P0, PT, R0, UR4, PT ;  /* 0x0000000400007c0c */ /* 0x000fda000bf06270 */
[----:B------:R-:W-:Y:S05]  /*0490*/  @P0 EXIT ;  /* 0x000000000000094d */ /* 0x000fea0003800000 */
[----:B------:R-:W0:Y:S02]  /*04a0*/  LDG.E R4, desc[UR6][R4.64+0x4] ;  /* 0x0000040604047981 */ /* 0x000e24000c1e1900 */
[----:B012---:R-:W-:-:S05]  /*04b0*/  IADD3 R9, PT, PT, R4, R9, RZ ;  /* 0x0000000904097210 */ /* 0x007fca0007ffe0ff */
[----:B------:R-:W-:Y:S01]  /*04c0*/  STG.E desc[UR6][R2.64], R9 ;  /* 0x0000000902007986 */ /* 0x000fe2000c101906 */
[----:B------:R-:W-:Y:S05]  /*04d0*/  EXIT ;  /* 0x000000000000794d */ /* 0x000fea0003800000 */
.L_x_12:
[----:B------:R-:W-:-:S00]  /*04e0*/  BRA `(.L_x_12) ;  /* 0xfffffffc00fc7947 */ /* 0x000fc0000383ffff */
[----:B------:R-:W-:-:S00]  /*04f0*/  NOP ;  /* 0x0000000000007918 */ /* 0x000fc00000000000 */
        /* <DEDUP_REMOVED lines=8> */
.L_x_13:


//--------------------- .nv.shared.reserved.0     --------------------------
	.section	.nv.shared.reserved.0,"aw",@nobits
	.weak		__nv_reservedSMEM_offset_0_alias
	.size		__nv_reservedSMEM_offset_0_alias, 0, 64
	.other		__nv_reservedSMEM_offset_0_alias,@"STO_CUDA_RESERVED_SHARED STV_DEFAULT"
__nv_reservedSMEM_offset_0_alias:
	.zero		0
	.zero		64


//--------------------- .nv.constant0._Z7kernel2iPiS_ --------------------------
	.section	.nv.constant0._Z7kernel2iPiS_,"a",@progbits
	.sectionflags	@""
	.align	4
.nv.constant0._Z7kernel2iPiS_:
	.zero		920


//--------------------- SYMBOLS --------------------------

	.type		.nv.reservedSmem.offset0,@object
	.size		.nv.reservedSmem.offset0,0x4
